	.headerflags	@"EF_CUDA_TEXMODE_UNIFIED EF_CUDA_64BIT_ADDRESS EF_CUDA_ACCELERATORS EF_CUDA_SM90 EF_CUDA_VIRTUAL_SM(EF_CUDA_SM90)"
	.elftype	@"ET_EXEC"


//--------------------- .nv.info                  --------------------------
	.section	.nv.info,"",@"SHT_CUDA_INFO"
	.align	4


	//----- nvinfo : EIATTR_REGCOUNT
	.align		4
        /*0000*/ 	.byte	0x04, 0x2f
        /*0002*/ 	.short	(.L_5 - .L_4)
	.align		4
.L_4:
        /*0004*/ 	.word	index@(triton_red_fused__to_copy_add_embedding_mean_mul_pow_rsqrt_0)
        /*0008*/ 	.word	0x00000018


	//----- nvinfo : EIATTR_MIN_STACK_SIZE
	.align		4
.L_5:
        /*000c*/ 	.byte	0x04, 0x12
        /*000e*/ 	.short	(.L_7 - .L_6)
	.align		4
.L_6:
        /*0010*/ 	.word	index@(triton_red_fused__to_copy_add_embedding_mean_mul_pow_rsqrt_0)
        /*0014*/ 	.word	0x00000000


	//----- nvinfo : EIATTR_FRAME_SIZE
	.align		4
.L_7:
        /*0018*/ 	.byte	0x04, 0x11
        /*001a*/ 	.short	(.L_9 - .L_8)
	.align		4
.L_8:
        /*001c*/ 	.word	index@(triton_red_fused__to_copy_add_embedding_mean_mul_pow_rsqrt_0)
        /*0020*/ 	.word	0x00000000


	//----- nvinfo : EIATTR_MIN_STACK_SIZE
	.align		4
.L_9:
        /*0024*/ 	.byte	0x04, 0x12
        /*0026*/ 	.short	(.L_11 - .L_10)
	.align		4
.L_10:
        /*0028*/ 	.word	index@(triton_red_fused__to_copy_add_embedding_mean_mul_pow_rsqrt_0)
        /*002c*/ 	.word	0x00000000
.L_11:


//--------------------- .nv.info.triton_red_fused__to_copy_add_embedding_mean_mul_pow_rsqrt_0 --------------------------
	.section	.nv.info.triton_red_fused__to_copy_add_embedding_mean_mul_pow_rsqrt_0,"",@"SHT_CUDA_INFO"
	.sectionflags	@""
	.align	4


	//----- nvinfo : EIATTR_CUDA_API_VERSION
	.align		4
        /*0000*/ 	.byte	0x04, 0x37
        /*0002*/ 	.short	(.L_13 - .L_12)
.L_12:
        /*0004*/ 	.word	0x0000007c


	//----- nvinfo : EIATTR_KPARAM_INFO
	.align		4
.L_13:
        /*0008*/ 	.byte	0x04, 0x17
        /*000a*/ 	.short	(.L_15 - .L_14)
.L_14:
        /*000c*/ 	.word	0x00000000
        /*0010*/ 	.short	0x0008
        /*0012*/ 	.short	0x0038
        /*0014*/ 	.byte	0x00, 0xf4, 0x21, 0x00


	//----- nvinfo : EIATTR_KPARAM_INFO
	.align		4
.L_15:
        /*0018*/ 	.byte	0x04, 0x17
        /*001a*/ 	.short	(.L_17 - .L_16)
.L_16:
        /*001c*/ 	.word	0x00000000
        /*0020*/ 	.short	0x0007
        /*0022*/ 	.short	0x0034
        /*0024*/ 	.byte	0x00, 0xf0, 0x11, 0x00


	//----- nvinfo : EIATTR_KPARAM_INFO
	.align		4
.L_17:
        /*0028*/ 	.byte	0x04, 0x17
        /*002a*/ 	.short	(.L_19 - .L_18)
.L_18:
        /*002c*/ 	.word	0x00000000
        /*0030*/ 	.short	0x0006
        /*0032*/ 	.short	0x0030
        /*0034*/ 	.byte	0x00, 0xf0, 0x11, 0x00


	//----- nvinfo : EIATTR_KPARAM_INFO
	.align		4
.L_19:
        /*0038*/ 	.byte	0x04, 0x17
        /*003a*/ 	.short	(.L_21 - .L_20)
.L_20:
        /*003c*/ 	.word	0x00000000
        /*0040*/ 	.short	0x0005
        /*0042*/ 	.short	0x0028
        /*0044*/ 	.byte	0x00, 0xf4, 0x21, 0x00


	//----- nvinfo : EIATTR_KPARAM_INFO
	.align		4
.L_21:
        /*0048*/ 	.byte	0x04, 0x17
        /*004a*/ 	.short	(.L_23 - .L_22)
.L_22:
        /*004c*/ 	.word	0x00000000
        /*0050*/ 	.short	0x0004
        /*0052*/ 	.short	0x0020
        /*0054*/ 	.byte	0x00, 0xf4, 0x21, 0x00


	//----- nvinfo : EIATTR_KPARAM_INFO
	.align		4
.L_23:
        /*0058*/ 	.byte	0x04, 0x17
        /*005a*/ 	.short	(.L_25 - .L_24)
.L_24:
        /*005c*/ 	.word	0x00000000
        /*0060*/ 	.short	0x0003
        /*0062*/ 	.short	0x0018
        /*0064*/ 	.byte	0x00, 0xf4, 0x21, 0x00


	//----- nvinfo : EIATTR_KPARAM_INFO
	.align		4
.L_25:
        /*0068*/ 	.byte	0x04, 0x17
        /*006a*/ 	.short	(.L_27 - .L_26)
.L_26:
        /*006c*/ 	.word	0x00000000
        /*0070*/ 	.short	0x0002
        /*0072*/ 	.short	0x0010
        /*0074*/ 	.byte	0x00, 0xf4, 0x21, 0x00


	//----- nvinfo : EIATTR_KPARAM_INFO
	.align		4
.L_27:
        /*0078*/ 	.byte	0x04, 0x17
        /*007a*/ 	.short	(.L_29 - .L_28)
.L_28:
        /*007c*/ 	.word	0x00000000
        /*0080*/ 	.short	0x0001
        /*0082*/ 	.short	0x0008
        /*0084*/ 	.byte	0x00, 0xf4, 0x21, 0x00


	//----- nvinfo : EIATTR_KPARAM_INFO
	.align		4
.L_29:
        /*0088*/ 	.byte	0x04, 0x17
        /*008a*/ 	.short	(.L_31 - .L_30)
.L_30:
        /*008c*/ 	.word	0x00000000
        /*0090*/ 	.short	0x0000
        /*0092*/ 	.short	0x0000
        /*0094*/ 	.byte	0x00, 0xf4, 0x21, 0x00


	//----- nvinfo : EIATTR_SPARSE_MMA_MASK
	.align		4
.L_31:
        /*0098*/ 	.byte	0x03, 0x50
        /*009a*/ 	.short	0x0000


	//----- nvinfo : EIATTR_MAXREG_COUNT
	.align		4
        /*009c*/ 	.byte	0x03, 0x1b
        /*009e*/ 	.short	0x0040


	//----- nvinfo : EIATTR_EXTERNS
	.align		4
        /*00a0*/ 	.byte	0x04, 0x0f
        /*00a2*/ 	.short	(.L_33 - .L_32)


	//   ....[0]....
	.align		4
.L_32:
        /*00a4*/ 	.word	index@(__assertfail)


	//----- nvinfo : EIATTR_COOP_GROUP_MASK_REGIDS
	.align		4
.L_33:
        /*00a8*/ 	.byte	0x04, 0x29
        /*00aa*/ 	.short	(.L_35 - .L_34)


	//   ....[0]....
.L_34:
        /*00ac*/ 	.word	0xffffffff


	//   ....[1]....
        /*00b0*/ 	.word	0xffffffff


	//   ....[2]....
        /*00b4*/ 	.word	0xffffffff


	//   ....[3]....
        /*00b8*/ 	.word	0xffffffff


	//   ....[4]....
        /*00bc*/ 	.word	0xffffffff


	//   ....[5]....
        /*00c0*/ 	.word	0xffffffff


	//   ....[6]....
        /*00c4*/ 	.word	0xffffffff


	//   ....[7]....
        /*00c8*/ 	.word	0xffffffff


	//   ....[8]....
        /*00cc*/ 	.word	0xffffffff


	//   ....[9]....
        /*00d0*/ 	.word	0xffffffff


	//----- nvinfo : EIATTR_COOP_GROUP_INSTR_OFFSETS
	.align		4
.L_35:
        /*00d4*/ 	.byte	0x04, 0x28
        /*00d6*/ 	.short	(.L_37 - .L_36)


	//   ....[0]....
.L_36:
        /*00d8*/ 	.word	0x00000440


	//   ....[1]....
        /*00dc*/ 	.word	0x00000470


	//   ....[2]....
        /*00e0*/ 	.word	0x000004a0


	//   ....[3]....
        /*00e4*/ 	.word	0x000004d0


	//   ....[4]....
        /*00e8*/ 	.word	0x00000500


	//   ....[5]....
        /*00ec*/ 	.word	0x00000590


	//   ....[6]....
        /*00f0*/ 	.word	0x000005b0


	//   ....[7]....
        /*00f4*/ 	.word	0x000005e0


	//   ....[8]....
        /*00f8*/ 	.word	0x00000600


	//   ....[9]....
        /*00fc*/ 	.word	0x00000620


	//----- nvinfo : EIATTR_SYSCALL_OFFSETS
	.align		4
.L_37:
        /*0100*/ 	.byte	0x04, 0x46
        /*0102*/ 	.short	(.L_39 - .L_38)


	//   ....[0]....
.L_38:
        /*0104*/ 	.word	0x00000230


	//----- nvinfo : EIATTR_EXIT_INSTR_OFFSETS
	.align		4
.L_39:
        /*0108*/ 	.byte	0x04, 0x1c
        /*010a*/ 	.short	(.L_41 - .L_40)


	//   ....[0]....
.L_40:
        /*010c*/ 	.word	0x00000880


	//   ....[1]....
        /*0110*/ 	.word	0x000008a0


	//----- nvinfo : EIATTR_REQNTID
	.align		4
.L_41:
        /*0114*/ 	.byte	0x04, 0x10
        /*0116*/ 	.short	(.L_43 - .L_42)
.L_42:
        /*0118*/ 	.word	0x00000400
        /*011c*/ 	.word	0x00000001
        /*0120*/ 	.word	0x00000001


	//----- nvinfo : EIATTR_CBANK_PARAM_SIZE
	.align		4
.L_43:
        /*0124*/ 	.byte	0x03, 0x19
        /*0126*/ 	.short	0x0040


	//----- nvinfo : EIATTR_PARAM_CBANK
	.align		4
        /*0128*/ 	.byte	0x04, 0x0a
        /*012a*/ 	.short	(.L_45 - .L_44)
	.align		4
.L_44:
        /*012c*/ 	.word	index@(.nv.constant0.triton_red_fused__to_copy_add_embedding_mean_mul_pow_rsqrt_0)
        /*0130*/ 	.short	0x0210
        /*0132*/ 	.short	0x0040


	//----- nvinfo : EIATTR_SW_WAR
	.align		4
.L_45:
        /*0134*/ 	.byte	0x04, 0x36
        /*0136*/ 	.short	(.L_47 - .L_46)
.L_46:
        /*0138*/ 	.word	0x00000008
.L_47:


//--------------------- .nv.callgraph             --------------------------
	.section	.nv.callgraph,"",@"SHT_CUDA_CALLGRAPH"
	.align	4
	.sectionentsize	8
	.align		4
        /*0000*/ 	.word	0x00000000
	.align		4
        /*0004*/ 	.word	0xffffffff
	.align		4
        /*0008*/ 	.word	index@(triton_red_fused__to_copy_add_embedding_mean_mul_pow_rsqrt_0)
	.align		4
        /*000c*/ 	.word	index@(__assertfail)
	.align		4
        /*0010*/ 	.word	0x00000000
	.align		4
        /*0014*/ 	.word	0xfffffffe
	.align		4
        /*0018*/ 	.word	0x00000000
	.align		4
        /*001c*/ 	.word	0xfffffffd
	.align		4
        /*0020*/ 	.word	0x00000000
	.align		4
        /*0024*/ 	.word	0xfffffffc


//--------------------- .nv.constant4             --------------------------
	.section	.nv.constant4,"a",@progbits
	.align	8
	.align		8
.nv.constant4:
        /*0000*/ 	.dword	__assertfail
	.align		8
        /*0008*/ 	.dword	assertFunc_0
	.align		8
        /*0010*/ 	.dword	assertFile_0
	.align		8
        /*0018*/ 	.dword	assertMessage_0
	.align		8
        /*0020*/ 	.dword	_$_str


//--------------------- .text.triton_red_fused__to_copy_add_embedding_mean_mul_pow_rsqrt_0 --------------------------
	.section	.text.triton_red_fused__to_copy_add_embedding_mean_mul_pow_rsqrt_0,"ax",@progbits
	.sectionflags	@"SHF_BARRIERS=1"
	.align	128
        .global         triton_red_fused__to_copy_add_embedding_mean_mul_pow_rsqrt_0
        .type           triton_red_fused__to_copy_add_embedding_mean_mul_pow_rsqrt_0,@function
        .size           triton_red_fused__to_copy_add_embedding_mean_mul_pow_rsqrt_0,(.L_x_2 - triton_red_fused__to_copy_add_embedding_mean_mul_pow_rsqrt_0)
        .other          triton_red_fused__to_copy_add_embedding_mean_mul_pow_rsqrt_0,@"STO_CUDA_ENTRY STV_DEFAULT"
triton_red_fused__to_copy_add_embedding_mean_mul_pow_rsqrt_0:
.text.triton_red_fused__to_copy_add_embedding_mean_mul_pow_rsqrt_0:
[----:B------:R-:W0:Y:S02]  /*0000*/  LDC R1, c[0x0][0x28] ;  /* 0x00000a00ff017b82 */ /* 0x000e240000000800 */
[----:B------:R-:W1:Y:S01]  /*0010*/  S2R R0, SR_CTAID.X ;  /* 0x0000000000007919 */ /* 0x000e620000002500 */
[----:B------:R-:W2:Y:S01]  /*0020*/  LDC.64 R2, c[0x0][0x218] ;  /* 0x00008600ff027b82 */ /* 0x000ea20000000a00 */
[----:B------:R-:W-:Y:S01]  /*0030*/  ULDC UR8, c[0x0][0x240] ;  /* 0x0000900000087ab9 */ /* 0x000fe20000000800 */
[----:B------:R-:W-:Y:S01]  /*0040*/  CS2R R4, SRZ ;  /* 0x0000000000047805 */ /* 0x000fe2000001ff00 */
[----:B------:R-:W-:Y:S01]  /*0050*/  ULDC.64 UR6, c[0x0][0x208] ;  /* 0x0000820000067ab9 */ /* 0x000fe20000000a00 */
[C---:B-1----:R-:W-:Y:S01]  /*0060*/  ISETP.GE.AND P1, PT, R0.reuse, UR8, PT ;  /* 0x0000000800007c0c */ /* 0x042fe2000bf26270 */
[----:B--2---:R-:W-:-:S12]  /*0070*/  IMAD.WIDE R2, R0, 0x8, R2 ;  /* 0x0000000800027825 */ /* 0x004fd800078e0202 */
[----:B------:R-:W2:Y:S01]  /*0080*/  @!P1 LDG.E.EL.64 R4, desc[UR6][R2.64] ;  /* 0x0000000602049981 */ /* 0x000ea2000c2e1b00 */
[----:B------:R-:W-:-:S06]  /*0090*/  CS2R R14, SRZ ;  /* 0x00000000000e7805 */ /* 0x000fcc000001ff00 */
[----:B------:R1:W5:Y:S01]  /*00a0*/  @!P1 LDG.E.EL.64 R14, desc[UR6][R2.64] ;  /* 0x00000006020e9981 */ /* 0x000362000c2e1b00 */
[----:B--2---:R-:W-:Y:S02]  /*00b0*/  IADD3 R7, P2, R4, 0x1f500, RZ ;  /* 0x0001f50004077810 */ /* 0x004fe40007f5e0ff */
[----:B------:R-:W-:Y:S02]  /*00c0*/  ISETP.GE.AND P0, PT, R5, RZ, PT ;  /* 0x000000ff0500720c */ /* 0x000fe40003f06270 */
[----:B------:R-:W-:Y:S02]  /*00d0*/  IADD3.X R9, RZ, R5, RZ, P2, !PT ;  /* 0x00000005ff097210 */ /* 0x000fe400017fe4ff */
[----:B------:R-:W-:Y:S02]  /*00e0*/  SEL R4, R7, R4, !P0 ;  /* 0x0000000407047207 */ /* 0x000fe40004000000 */
[----:B------:R-:W-:Y:S02]  /*00f0*/  SEL R5, R9, R5, !P0 ;  /* 0x0000000509057207 */ /* 0x000fe40004000000 */
[----:B------:R-:W-:-:S04]  /*0100*/  ISETP.GE.U32.AND P0, PT, R4, 0x1f500, PT ;  /* 0x0001f5000400780c */ /* 0x000fc80003f06070 */
[----:B------:R-:W-:-:S04]  /*0110*/  ISETP.GE.U32.AND.EX P0, PT, R5, RZ, PT, P0 ;  /* 0x000000ff0500720c */ /* 0x000fc80003f06100 */
[----:B------:R-:W-:-:S13]  /*0120*/  ISETP.GE.OR P0, PT, R0, UR8, !P0 ;  /* 0x0000000800007c0c */ /* 0x000fda000c706670 */
[----:B-1----:R-:W-:Y:S05]  /*0130*/  @P0 BRA `(.L_x_0) ;  /* 0x0000000000400947 */ /* 0x002fea0003800000 */
[----:B------:R-:W-:Y:S01]  /*0140*/  MOV R2, 0x0 ;  /* 0x0000000000027802 */ /* 0x000fe20000000f00 */
[----:B------:R-:W-:Y:S01]  /*0150*/  ULDC.64 UR4, c[0x4][0x18] ;  /* 0x0100060000047ab9 */ /* 0x000fe20000000a00 */
[----:B------:R-:W-:Y:S01]  /*0160*/  ULDC.64 UR10, c[0x4][0x8] ;  /* 0x01000200000a7ab9 */ /* 0x000fe20000000a00 */
[----:B------:R-:W-:Y:S01]  /*0170*/  MOV R4, UR4 ;  /* 0x0000000400047c02 */ /* 0x000fe20008000f00 */
[----:B------:R-:W-:Y:S01]  /*0180*/  IMAD.U32 R5, RZ, RZ, UR5 ;  /* 0x00000005ff057e24 */ /* 0x000fe2000f8e00ff */
[----:B------:R-:W-:Y:S01]  /*0190*/  ULDC.64 UR4, c[0x4][0x10] ;  /* 0x0100040000047ab9 */ /* 0x000fe20000000a00 */
[----:B------:R-:W1:Y:S01]  /*01a0*/  LDC.64 R2, c[0x4][R2] ;  /* 0x0100000002027b82 */ /* 0x000e620000000a00 */
[----:B------:R-:W-:Y:S01]  /*01b0*/  HFMA2.MMA R8, -RZ, RZ, 0, 2.384185791015625e-06 ;  /* 0x00000028ff087435 */ /* 0x000fe200000001ff */
[----:B------:R-:W-:Y:S01]  /*01c0*/  MOV R6, UR4 ;  /* 0x0000000400067c02 */ /* 0x000fe20008000f00 */
[----:B------:R-:W-:Y:S01]  /*01d0*/  IMAD.U32 R7, RZ, RZ, UR5 ;  /* 0x00000005ff077e24 */ /* 0x000fe2000f8e00ff */
[----:B------:R-:W-:Y:S01]  /*01e0*/  MOV R10, UR10 ;  /* 0x0000000a000a7c02 */ /* 0x000fe20008000f00 */
[----:B------:R-:W-:Y:S01]  /*01f0*/  IMAD.U32 R11, RZ, RZ, UR11 ;  /* 0x0000000bff0b7e24 */ /* 0x000fe2000f8e00ff */
[----:B------:R-:W-:Y:S01]  /*0200*/  MOV R12, 0x1 ;  /* 0x00000001000c7802 */ /* 0x000fe20000000f00 */
[----:B------:R-:W-:-:S07]  /*0210*/  IMAD.MOV.U32 R13, RZ, RZ, RZ ;  /* 0x000000ffff0d7224 */ /* 0x000fce00078e00ff */
[----:B------:R-:W-:-:S07]  /*0220*/  LEPC R20, `(.L_x_0) ;  /* 0x000000001014794e */ /* 0x000fce0000000000 */
[----:B01---5:R-:W-:Y:S05]  /*0230*/  CALL.ABS.NOINC R2 ;  /* 0x0000000002007343 */ /* 0x023fea0003c00000 */
.L_x_0:
[----:B------:R-:W1:Y:S01]  /*0240*/  S2R R12, SR_TID.X ;  /* 0x00000000000c7919 */ /* 0x000e620000002100 */
[----:B------:R-:W2:Y:S01]  /*0250*/  LDC.64 R8, c[0x0][0x220] ;  /* 0x00008800ff087b82 */ /* 0x000ea20000000a00 */
[C---:B-----5:R-:W-:Y:S02]  /*0260*/  SHF.L.U32 R5, R14.reuse, 0xc, RZ ;  /* 0x0000000c0e057819 */ /* 0x060fe400000006ff */
[----:B------:R-:W-:-:S05]  /*0270*/  SHF.L.U64.HI R4, R14, 0xc, R15 ;  /* 0x0000000c0e047819 */ /* 0x000fca000001020f */
[----:B------:R-:W-:Y:S01]  /*0280*/  BAR.SYNC.DEFER_BLOCKING 0x0 ;  /* 0x0000000000007b1d */ /* 0x000fe20000010000 */
[----:B------:R-:W-:Y:S02]  /*0290*/  IADD3 R2, P2, R5, 0x1f500000, RZ ;  /* 0x1f50000005027810 */ /* 0x000fe40007f5e0ff */
[----:B------:R-:W-:Y:S02]  /*02a0*/  ISETP.GE.AND P0, PT, R15, RZ, PT ;  /* 0x000000ff0f00720c */ /* 0x000fe40003f06270 */
[----:B------:R-:W-:-:S03]  /*02b0*/  IADD3.X R3, RZ, R4, RZ, P2, !PT ;  /* 0x00000004ff037210 */ /* 0x000fc600017fe4ff */
[----:B------:R-:W3:Y:S01]  /*02c0*/  S2UR UR5, SR_CgaCtaId ;  /* 0x00000000000579c3 */ /* 0x000ee20000008800 */
[----:B------:R-:W-:Y:S02]  /*02d0*/  SEL R2, R2, R5, !P0 ;  /* 0x0000000502027207 */ /* 0x000fe40004000000 */
[----:B------:R-:W-:Y:S01]  /*02e0*/  SEL R3, R3, R4, !P0 ;  /* 0x0000000403037207 */ /* 0x000fe20004000000 */
[----:B------:R-:W-:-:S04]  /*02f0*/  UMOV UR4, 0x400 ;  /* 0x0000040000047882 */ /* 0x000fc80000000000 */
[----:B------:R-:W4:Y:S01]  /*0300*/  LDC.64 R18, c[0x0][0x210] ;  /* 0x00008400ff127b82 */ /* 0x000f220000000a00 */
[----:B--2---:R-:W-:-:S04]  /*0310*/  LEA R8, P0, R2, R8, 0x1 ;  /* 0x0000000802087211 */ /* 0x004fc800078008ff */
[----:B------:R-:W-:Y:S02]  /*0320*/  LEA.HI.X R9, R2, R9, R3, 0x1, P0 ;  /* 0x0000000902097211 */ /* 0x000fe400000f0c03 */
[----:B------:R-:W-:Y:S01]  /*0330*/  CS2R R2, SRZ ;  /* 0x0000000000027805 */ /* 0x000fe2000001ff00 */
[----:B-1----:R-:W-:-:S05]  /*0340*/  IMAD.SHL.U32 R4, R12, 0x4, RZ ;  /* 0x000000040c047824 */ /* 0x002fca00078e00ff */
[----:B------:R-:W-:-:S05]  /*0350*/  LOP3.LUT R5, R4, 0xffc, RZ, 0xc0, !PT ;  /* 0x00000ffc04057812 */ /* 0x000fca00078ec0ff */
[----:B------:R-:W-:-:S05]  /*0360*/  IMAD.WIDE.U32 R8, R5, 0x2, R8 ;  /* 0x0000000205087825 */ /* 0x000fca00078e0008 */
[----:B------:R-:W2:Y:S01]  /*0370*/  @!P1 LDG.E.EF.64 R2, desc[UR6][R8.64] ;  /* 0x0000000608029981 */ /* 0x000ea2000c0e1b00 */
[C---:B------:R-:W-:Y:S01]  /*0380*/  LOP3.LUT P0, RZ, R12.reuse, 0x1f, RZ, 0xc0, !PT ;  /* 0x0000001f0cff7812 */ /* 0x040fe2000780c0ff */
[----:B---3--:R-:W-:Y:S01]  /*0390*/  UPRMT UR4, UR5, 0x654, UR4 ;  /* 0x0000065405047896 */ /* 0x008fe20008000004 */
[----:B------:R-:W-:Y:S01]  /*03a0*/  ISETP.GE.AND P2, PT, R12, 0x20, PT ;  /* 0x000000200c00780c */ /* 0x000fe20003f46270 */
[----:B--2---:R-:W-:Y:S02]  /*03b0*/  HADD2.F32 R7, -RZ, R2.H1_H1 ;  /* 0x30000002ff077230 */ /* 0x004fe40000004100 */
[----:B------:R-:W-:Y:S02]  /*03c0*/  HADD2.F32 R10, -RZ, R2.H0_H0 ;  /* 0x20000002ff0a7230 */ /* 0x000fe40000004100 */
[----:B------:R-:W-:Y:S02]  /*03d0*/  HADD2.F32 R14, -RZ, R3.H0_H0 ;  /* 0x20000003ff0e7230 */ /* 0x000fe40000004100 */
[----:B------:R-:W-:-:S04]  /*03e0*/  FMUL R7, R7, R7 ;  /* 0x0000000707077220 */ /* 0x000fc80000400000 */
[----:B------:R-:W-:Y:S01]  /*03f0*/  FFMA R7, R10, R10, R7 ;  /* 0x0000000a0a077223 */ /* 0x000fe20000000007 */
[----:B------:R-:W-:-:S03]  /*0400*/  HADD2.F32 R10, -RZ, R3.H1_H1 ;  /* 0x30000003ff0a7230 */ /* 0x000fc60000004100 */
[----:B------:R-:W-:-:S04]  /*0410*/  FFMA R7, R14, R14, R7 ;  /* 0x0000000e0e077223 */ /* 0x000fc80000000007 */
[----:B------:R-:W-:-:S05]  /*0420*/  FFMA R7, R10, R10, R7 ;  /* 0x0000000a0a077223 */ /* 0x000fca0000000007 */
[----:B------:R-:W-:-:S05]  /*0430*/  FSEL R7, R7, RZ, !P1 ;  /* 0x000000ff07077208 */ /* 0x000fca0004800000 */
[----:B------:R-:W1:Y:S02]  /*0440*/  SHFL.BFLY PT, R10, R7, 0x10, 0x1f ;  /* 0x0e001f00070a7f89 */ /* 0x000e6400000e0000 */
[----:B-1----:R-:W-:Y:S01]  /*0450*/  FADD R10, R7, R10 ;  /* 0x0000000a070a7221 */ /* 0x002fe20000000000 */
[----:B------:R-:W-:-:S04]  /*0460*/  LEA R7, R0, R5, 0xc ;  /* 0x0000000500077211 */ /* 0x000fc800078e60ff */
[----:B------:R-:W1:Y:S02]  /*0470*/  SHFL.BFLY PT, R9, R10, 0x8, 0x1f ;  /* 0x0d001f000a097f89 */ /* 0x000e6400000e0000 */
[----:B-1----:R-:W-:Y:S01]  /*0480*/  FADD R11, R10, R9 ;  /* 0x000000090a0b7221 */ /* 0x002fe20000000000 */
[----:B------:R-:W-:-:S04]  /*0490*/  SHF.R.U32.HI R10, RZ, 0x3, R12 ;  /* 0x00000003ff0a7819 */ /* 0x000fc8000001160c */
[----:B------:R-:W1:Y:S01]  /*04a0*/  SHFL.BFLY PT, R8, R11, 0x4, 0x1f ;  /* 0x0c801f000b087f89 */ /* 0x000e6200000e0000 */
[----:B------:R-:W-:Y:S01]  /*04b0*/  LOP3.LUT R10, R10, 0x7c, RZ, 0xc0, !PT ;  /* 0x0000007c0a0a7812 */ /* 0x000fe200078ec0ff */
[----:B-1----:R-:W-:-:S05]  /*04c0*/  FADD R13, R11, R8 ;  /* 0x000000080b0d7221 */ /* 0x002fca0000000000 */
[----:B------:R-:W1:Y:S02]  /*04d0*/  SHFL.BFLY PT, R8, R13, 0x2, 0x1f ;  /* 0x0c401f000d087f89 */ /* 0x000e6400000e0000 */
[----:B-1----:R-:W-:Y:S02]  /*04e0*/  FADD R14, R13, R8 ;  /* 0x000000080d0e7221 */ /* 0x002fe40000000000 */
[----:B------:R-:W1:Y:S03]  /*04f0*/  LDC.64 R8, c[0x0][0x230] ;  /* 0x00008c00ff087b82 */ /* 0x000e660000000a00 */
[----:B------:R-:W2:Y:S01]  /*0500*/  SHFL.BFLY PT, R15, R14, 0x1, 0x1f ;  /* 0x0c201f000e0f7f89 */ /* 0x000ea200000e0000 */
[----:B-1----:R-:W-:-:S04]  /*0510*/  IMAD.WIDE R8, R7, 0x2, R8 ;  /* 0x0000000207087825 */ /* 0x002fc800078e0208 */
[----:B--2---:R-:W-:Y:S01]  /*0520*/  FADD R15, R14, R15 ;  /* 0x0000000f0e0f7221 */ /* 0x004fe20000000000 */
[----:B------:R-:W-:Y:S04]  /*0530*/  @!P1 STG.E.64 desc[UR6][R8.64], R2 ;  /* 0x0000000208009986 */ /* 0x000fe8000c101b06 */
[----:B------:R4:W-:Y:S01]  /*0540*/  @!P0 STS [R10+UR4], R15 ;  /* 0x0000000f0a008988 */ /* 0x0009e20008000804 */
[----:B------:R-:W-:Y:S01]  /*0550*/  BAR.SYNC.DEFER_BLOCKING 0x0 ;  /* 0x0000000000007b1d */ /* 0x000fe20000010000 */
[----:B------:R-:W-:-:S05]  /*0560*/  ISETP.LT.AND P0, PT, R12, 0x20, !P0 ;  /* 0x000000200c00780c */ /* 0x000fca0004701270 */
[----:B------:R-:W1:Y:S01]  /*0570*/  @!P2 LDS R6, [R4+UR4] ;  /* 0x000000040406a984 */ /* 0x000e620008000800 */
[----:B----4-:R-:W-:-:S03]  /*0580*/  LEA R10, P2, R0, R18, 0x2 ;  /* 0x00000012000a7211 */ /* 0x010fc600078410ff */
[----:B-1----:R-:W1:Y:S02]  /*0590*/  SHFL.BFLY PT, R11, R6, 0x10, 0x1f ;  /* 0x0e001f00060b7f89 */ /* 0x002e6400000e0000 */
[----:B-1----:R-:W-:-:S05]  /*05a0*/  FADD R11, R6, R11 ;  /* 0x0000000b060b7221 */ /* 0x002fca0000000000 */
[----:B------:R-:W1:Y:S02]  /*05b0*/  SHFL.BFLY PT, R14, R11, 0x8, 0x1f ;  /* 0x0d001f000b0e7f89 */ /* 0x000e6400000e0000 */
[----:B-1----:R-:W-:Y:S01]  /*05c0*/  FADD R14, R11, R14 ;  /* 0x0000000e0b0e7221 */ /* 0x002fe20000000000 */
[----:B------:R-:W-:-:S04]  /*05d0*/  HFMA2.MMA R11, -RZ, RZ, 0.6875, 0 ;  /* 0x39800000ff0b7435 */ /* 0x000fc800000001ff */
[----:B------:R-:W1:Y:S02]  /*05e0*/  SHFL.BFLY PT, R13, R14, 0x4, 0x1f ;  /* 0x0c801f000e0d7f89 */ /* 0x000e6400000e0000 */
[----:B-1----:R-:W-:-:S05]  /*05f0*/  FADD R13, R14, R13 ;  /* 0x0000000d0e0d7221 */ /* 0x002fca0000000000 */
[----:B------:R-:W1:Y:S02]  /*0600*/  SHFL.BFLY PT, R16, R13, 0x2, 0x1f ;  /* 0x0c401f000d107f89 */ /* 0x000e6400000e0000 */
[----:B-1----:R-:W-:-:S05]  /*0610*/  FADD R16, R13, R16 ;  /* 0x000000100d107221 */ /* 0x002fca0000000000 */
[----:B------:R-:W1:Y:S02]  /*0620*/  SHFL.BFLY PT, R3, R16, 0x1, 0x1f ;  /* 0x0c201f0010037f89 */ /* 0x000e6400000e0000 */
[----:B-1----:R-:W-:Y:S02]  /*0630*/  FADD R15, R16, R3 ;  /* 0x00000003100f7221 */ /* 0x002fe40000000000 */
[----:B------:R-:W1:Y:S03]  /*0640*/  LDC.64 R2, c[0x0][0x228] ;  /* 0x00008a00ff027b82 */ /* 0x000e660000000a00 */
[----:B------:R1:W-:Y:S05]  /*0650*/  @P0 STS [R4+UR4], R15 ;  /* 0x0000000f04000988 */ /* 0x0003ea0008000804 */
[----:B------:R-:W-:Y:S01]  /*0660*/  BAR.SYNC.DEFER_BLOCKING 0x0 ;  /* 0x0000000000007b1d */ /* 0x000fe20000010000 */
[----:B------:R-:W-:-:S02]  /*0670*/  LOP3.LUT P0, RZ, R12, 0x3ff, RZ, 0xc0, !PT ;  /* 0x000003ff0cff7812 */ /* 0x000fc4000780c0ff */
[----:B------:R-:W-:Y:S02]  /*0680*/  CS2R R12, SRZ ;  /* 0x00000000000c7805 */ /* 0x000fe4000001ff00 */
[----:B------:R-:W-:Y:S01]  /*0690*/  ISETP.LT.AND P0, PT, R0, UR8, !P0 ;  /* 0x0000000800007c0c */ /* 0x000fe2000c701270 */
[----:B-1----:R-:W-:Y:S02]  /*06a0*/  IMAD.WIDE.U32 R4, R5, 0x2, R2 ;  /* 0x0000000205047825 */ /* 0x002fe400078e0002 */
[----:B------:R-:W1:Y:S01]  /*06b0*/  LDC.64 R2, c[0x0][0x238] ;  /* 0x00008e00ff027b82 */ /* 0x000e620000000a00 */
[----:B------:R-:W2:Y:S02]  /*06c0*/  LDS R6, [UR4] ;  /* 0x00000004ff067984 */ /* 0x000ea40008000800 */
[----:B--2---:R-:W-:Y:S01]  /*06d0*/  FFMA R6, R6, R11, 9.9999997473787516356e-06 ;  /* 0x3727c5ac06067423 */ /* 0x004fe2000000000b */
[----:B------:R-:W-:-:S04]  /*06e0*/  SHF.R.S32.HI R11, RZ, 0x1f, R0 ;  /* 0x0000001fff0b7819 */ /* 0x000fc80000011400 */
[----:B------:R-:W-:Y:S01]  /*06f0*/  LEA.HI.X R11, R0, R19, R11, 0x2, P2 ;  /* 0x00000013000b7211 */ /* 0x000fe200010f140b */
[----:B------:R-:W2:Y:S01]  /*0700*/  MUFU.RSQ R6, R6 ;  /* 0x0000000600067308 */ /* 0x000ea20000001400 */
[----:B------:R-:W-:Y:S06]  /*0710*/  BAR.SYNC.DEFER_BLOCKING 0x0 ;  /* 0x0000000000007b1d */ /* 0x000fec0000010000 */
[----:B--2---:R2:W-:Y:S04]  /*0720*/  @P0 STG.E desc[UR6][R10.64], R6 ;  /* 0x000000060a000986 */ /* 0x0045e8000c101906 */
[----:B------:R-:W3:Y:S04]  /*0730*/  @!P1 LDG.E.EF.64 R12, desc[UR6][R8.64] ;  /* 0x00000006080c9981 */ /* 0x000ee8000c0e1b00 */
[----:B------:R-:W4:Y:S01]  /*0740*/  LDG.E.EL.64 R4, desc[UR6][R4.64] ;  /* 0x0000000604047981 */ /* 0x000f22000c2e1b00 */
[----:B-1----:R-:W-:-:S04]  /*0750*/  IMAD.WIDE R2, R7, 0x2, R2 ;  /* 0x0000000207027825 */ /* 0x002fc800078e0202 */
[----:B---3--:R-:W-:Y:S02]  /*0760*/  HADD2.F32 R19, -RZ, R13.H0_H0 ;  /* 0x2000000dff137230 */ /* 0x008fe40000004100 */
[----:B------:R-:W-:Y:S02]  /*0770*/  HADD2.F32 R15, -RZ, R12.H0_H0 ;  /* 0x2000000cff0f7230 */ /* 0x000fe40000004100 */
[----:B------:R-:W-:Y:S02]  /*0780*/  HADD2.F32 R17, -RZ, R12.H1_H1 ;  /* 0x3000000cff117230 */ /* 0x000fe40000004100 */
[----:B------:R-:W-:Y:S02]  /*0790*/  HADD2.F32 R13, -RZ, R13.H1_H1 ;  /* 0x3000000dff0d7230 */ /* 0x000fe40000004100 */
[C---:B------:R-:W-:Y:S01]  /*07a0*/  FMUL R15, R6.reuse, R15 ;  /* 0x0000000f060f7220 */ /* 0x040fe20000400000 */
[----:B----4-:R-:W-:Y:S02]  /*07b0*/  HADD2.F32 R0, -RZ, R4.H1_H1 ;  /* 0x30000004ff007230 */ /* 0x010fe40000004100 */
[----:B------:R-:W-:Y:S01]  /*07c0*/  FMUL R17, R6, R17 ;  /* 0x0000001106117220 */ /* 0x000fe20000400000 */
[----:B------:R-:W-:-:S02]  /*07d0*/  HADD2.F32 R12, -RZ, R4.H0_H0 ;  /* 0x20000004ff0c7230 */ /* 0x000fc40000004100 */
[C---:B------:R-:W-:Y:S01]  /*07e0*/  FMUL R4, R6.reuse, R19 ;  /* 0x0000001306047220 */ /* 0x040fe20000400000 */
[----:B--2---:R-:W-:Y:S02]  /*07f0*/  HADD2.F32 R10, -RZ, R5.H1_H1 ;  /* 0x30000005ff0a7230 */ /* 0x004fe40000004100 */
[----:B------:R-:W-:Y:S01]  /*0800*/  FMUL R13, R6, R13 ;  /* 0x0000000d060d7220 */ /* 0x000fe20000400000 */
[----:B------:R-:W-:Y:S02]  /*0810*/  HADD2.F32 R11, -RZ, R5.H0_H0 ;  /* 0x20000005ff0b7230 */ /* 0x000fe40000004100 */
[----:B------:R-:W-:Y:S01]  /*0820*/  FMUL R12, R12, R15 ;  /* 0x0000000f0c0c7220 */ /* 0x000fe20000400000 */
[----:B------:R-:W-:Y:S01]  /*0830*/  FMUL R17, R0, R17 ;  /* 0x0000001100117220 */ /* 0x000fe20000400000 */
[----:B------:R-:W-:Y:S01]  /*0840*/  FMUL R13, R10, R13 ;  /* 0x0000000d0a0d7220 */ /* 0x000fe20000400000 */
[----:B------:R-:W-:-:S03]  /*0850*/  FMUL R4, R11, R4 ;  /* 0x000000040b047220 */ /* 0x000fc60000400000 */
[----:B------:R-:W-:Y:S02]  /*0860*/  F2FP.F16.F32.PACK_AB R12, R17, R12 ;  /* 0x0000000c110c723e */ /* 0x000fe400000000ff */
[----:B------:R-:W-:Y:S01]  /*0870*/  F2FP.F16.F32.PACK_AB R13, R13, R4 ;  /* 0x000000040d0d723e */ /* 0x000fe200000000ff */
[----:B------:R-:W-:Y:S06]  /*0880*/  @P1 EXIT ;  /* 0x000000000000194d */ /* 0x000fec0003800000 */
[----:B------:R-:W-:Y:S01]  /*0890*/  STG.E.64 desc[UR6][R2.64], R12 ;  /* 0x0000000c02007986 */ /* 0x000fe2000c101b06 */
[----:B------:R-:W-:Y:S05]  /*08a0*/  EXIT ;  /* 0x000000000000794d */ /* 0x000fea0003800000 */
.L_x_1:
[----:B------:R-:W-:-:S00]  /*08b0*/  BRA `(.L_x_1) ;  /* 0xfffffffc00fc7947 */ /* 0x000fc0000383ffff */
[----:B------:R-:W-:-:S00]  /*08c0*/  NOP ;  /* 0x0000000000007918 */ /* 0x000fc00000000000 */
        /* <DEDUP_REMOVED lines=11> */
.L_x_2:


//--------------------- .nv.global.init           --------------------------
	.section	.nv.global.init,"aw",@progbits
.nv.global.init:
	.type		assertFunc_0,@object
	.size		assertFunc_0,(_$_str - assertFunc_0)
assertFunc_0:
        /*0000*/ 	.byte	0x75, 0x6e, 0x6b, 0x6e, 0x6f, 0x77, 0x6e, 0x00
	.type		_$_str,@object
	.size		_$_str,(assertMessage_0 - _$_str)
_$_str:
        /*0008*/ 	.byte	0x5f, 0x5f, 0x43, 0x55, 0x44, 0x41, 0x5f, 0x46, 0x54, 0x5a, 0x00
	.type		assertMessage_0,@object
	.size		assertMessage_0,(assertFile_0 - assertMessage_0)
assertMessage_0:
        /*0013*/ 	.byte	0x69, 0x6e, 0x64, 0x65, 0x78, 0x20, 0x6f, 0x75, 0x74, 0x20, 0x6f, 0x66, 0x20, 0x62, 0x6f, 0x75
        /*0023*/ 	.byte	0x6e, 0x64, 0x73, 0x3a, 0x20, 0x30, 0x20, 0x3c, 0x3d, 0x20, 0x74, 0x6d, 0x70, 0x34, 0x20, 0x3c
        /*0033*/ 	.byte	0x20, 0x31, 0x32, 0x38, 0x32, 0x35, 0x36, 0x00
	.type		assertFile_0,@object
	.size		assertFile_0,(.L_1 - assertFile_0)
assertFile_0:
        /*003b*/ 	.byte	0x2f, 0x74, 0x6d, 0x70, 0x2f, 0x74, 0x6f, 0x72, 0x63, 0x68, 0x69, 0x6e, 0x64, 0x75, 0x63, 0x74
        /*004b*/ 	.byte	0x6f, 0x72, 0x5f, 0x72, 0x6f, 0x6f, 0x74, 0x2f, 0x79, 0x69, 0x2f, 0x63, 0x79, 0x69, 0x68, 0x6d
        /*005b*/ 	.byte	0x65, 0x37, 0x74, 0x33, 0x35, 0x34, 0x78, 0x64, 0x65, 0x6b, 0x6b, 0x75, 0x35, 0x72, 0x6b, 0x73
        /*006b*/ 	.byte	0x37, 0x77, 0x61, 0x6f, 0x74, 0x71, 0x64, 0x6e, 0x7a, 0x33, 0x6d, 0x70, 0x6f, 0x34, 0x37, 0x71
        /*007b*/ 	.byte	0x33, 0x75, 0x68, 0x71, 0x6a, 0x74, 0x72, 0x35, 0x69, 0x78, 0x72, 0x67, 0x6f, 0x6c, 0x62, 0x2e
        /*008b*/ 	.byte	0x70, 0x79, 0x00
.L_1:


//--------------------- .nv.shared.triton_red_fused__to_copy_add_embedding_mean_mul_pow_rsqrt_0 --------------------------
	.section	.nv.shared.triton_red_fused__to_copy_add_embedding_mean_mul_pow_rsqrt_0,"aw",@nobits
	.sectionflags	@""
	.align	16
	.zero		1024


//--------------------- .nv.constant0.triton_red_fused__to_copy_add_embedding_mean_mul_pow_rsqrt_0 --------------------------
	.section	.nv.constant0.triton_red_fused__to_copy_add_embedding_mean_mul_pow_rsqrt_0,"a",@progbits
	.sectionflags	@""
	.align	4
.nv.constant0.triton_red_fused__to_copy_add_embedding_mean_mul_pow_rsqrt_0:
	.zero		592


//--------------------- SYMBOLS --------------------------

	.type		__assertfail,@function
